//
// Generated by NVIDIA NVVM Compiler
//
// Compiler Build ID: CL-36424714
// Cuda compilation tools, release 13.0, V13.0.88
// Based on NVVM 20.0.0
//

.version 9.0
.target sm_100
.address_size 64

	// .globl	_Z10testKernelv
.extern .func  (.param .b32 func_retval0) vprintf
(
	.param .b64 vprintf_param_0,
	.param .b64 vprintf_param_1
)
;
.global .align 1 .b8 $str[22] = {194, 161, 72, 111, 108, 97, 32, 100, 101, 115, 100, 101, 32, 108, 97, 32, 71, 80, 85, 33, 10};

.visible .entry _Z10testKernelv()
{
	.reg .b32 	%r<3>;
	.reg .b64 	%rd<3>;

	mov.u64 	%rd1, $str;
	cvta.global.u64 	%rd2, %rd1;
	{ // callseq 0, 0
	.param .b64 param0;
	st.param.b64 	[param0], %rd2;
	.param .b64 param1;
	st.param.b64 	[param1], 0;
	.param .b32 retval0;
	call.uni (retval0), 
	vprintf, 
	(
	param0, 
	param1
	);
	ld.param.b32 	%r1, [retval0];
	} // callseq 0
	ret;

}


// ===== COMPILED SASS (sm_100) =====

	.target	sm_100

	.elftype	@"ET_EXEC"


//--------------------- .note.nv.tkinfo           --------------------------
	.section	.note.nv.tkinfo,"",@"SHT_NOTE"
	.sectionflags	@"SHF_NOTE_NV_TKINFO"
	.tkinfo
        /*0018*/ 	.word	0x00000002
        /*0030*/ 	.string	""
        /*0030*/ 	.string	"ptxas"
        /*0030*/ 	.string	"Cuda compilation tools, release 13.0, V13.0.88"
        /*0030*/ 	.string	"Build cuda_13.0.r13.0/compiler.36424714_0"
        /*0030*/ 	.string	"-arch sm_100 -m 64 "



//--------------------- .note.nv.cuinfo           --------------------------
	.section	.note.nv.cuinfo,"",@"SHT_NOTE"
	.sectionflags	@"SHF_NOTE_NV_CUINFO"
        /*0018*/ 	.short	0x0002
        /*001a*/ 	.short	0x0064
        /*001c*/ 	.short	0x0082
	.zero		2


//--------------------- .nv.info                  --------------------------
	.section	.nv.info,"",@"SHT_CUDA_INFO"
	.align	4


	//----- nvinfo : EIATTR_REGCOUNT
	.align		4
        /*0000*/ 	.byte	0x04, 0x2f
        /*0002*/ 	.short	(.L_2 - .L_1)
	.align		4
.L_1:
        /*0004*/ 	.word	index@(_Z10testKernelv)
        /*0008*/ 	.word	0x00000018


	//----- nvinfo : EIATTR_FRAME_SIZE
	.align		4
.L_2:
        /*000c*/ 	.byte	0x04, 0x11
        /*000e*/ 	.short	(.L_4 - .L_3)
	.align		4
.L_3:
        /*0010*/ 	.word	index@(_Z10testKernelv)
        /*0014*/ 	.word	0x00000000


	//----- nvinfo : EIATTR_MIN_STACK_SIZE
	.align		4
.L_4:
        /*0018*/ 	.byte	0x04, 0x12
        /*001a*/ 	.short	(.L_6 - .L_5)
	.align		4
.L_5:
        /*001c*/ 	.word	index@(_Z10testKernelv)
        /*0020*/ 	.word	0x00000000
.L_6:


//--------------------- .nv.compat                --------------------------
	.section	.nv.compat,"",@"SHT_CUDA_COMPAT_INFO"
	.align	4
        /*0000*/ 	.byte	0x02, 0x09, 0x00, 0x00, 0x02, 0x02, 0x01, 0x00, 0x02, 0x05, 0x05, 0x00, 0x03, 0x07, 0x01, 0x01
        /*0010*/ 	.byte	0x02, 0x03, 0x00, 0x00, 0x02, 0x06, 0x01, 0x00, 0x04, 0x0b, 0x08, 0x00, 0x09, 0x00, 0x00, 0x00
        /*0020*/ 	.byte	0x00, 0x00, 0x00, 0x00


//--------------------- .nv.info._Z10testKernelv  --------------------------
	.section	.nv.info._Z10testKernelv,"",@"SHT_CUDA_INFO"
	.sectionflags	@""
	.align	4


	//----- nvinfo : EIATTR_CUDA_API_VERSION
	.align		4
        /*0000*/ 	.byte	0x04, 0x37
        /*0002*/ 	.short	(.L_8 - .L_7)
.L_7:
        /*0004*/ 	.word	0x00000082


	//----- nvinfo : EIATTR_SPARSE_MMA_MASK
	.align		4
.L_8:
        /*0008*/ 	.byte	0x03, 0x50
        /*000a*/ 	.short	0x0000


	//----- nvinfo : EIATTR_MAXREG_COUNT
	.align		4
        /*000c*/ 	.byte	0x03, 0x1b
        /*000e*/ 	.short	0x00ff


	//----- nvinfo : EIATTR_EXTERNS
	.align		4
        /*0010*/ 	.byte	0x04, 0x0f
        /*0012*/ 	.short	(.L_10 - .L_9)


	//   ....[0]....
	.align		4
.L_9:
        /*0014*/ 	.word	index@(vprintf)


	//----- nvinfo : EIATTR_MERCURY_ISA_VERSION
	.align		4
.L_10:
        /*0018*/ 	.byte	0x03, 0x5f
        /*001a*/ 	.short	0x0101


	//----- nvinfo : EIATTR_VRC_CTA_INIT_COUNT
	.align		4
        /*001c*/ 	.byte	0x02, 0x4a
	.zero		1
	.zero		1


	//----- nvinfo : EIATTR_SYSCALL_OFFSETS
	.align		4
        /*0020*/ 	.byte	0x04, 0x46
        /*0022*/ 	.short	(.L_12 - .L_11)


	//   ....[0]....
.L_11:
        /*0024*/ 	.word	0x00000080


	//----- nvinfo : EIATTR_EXIT_INSTR_OFFSETS
	.align		4
.L_12:
        /*0028*/ 	.byte	0x04, 0x1c
        /*002a*/ 	.short	(.L_14 - .L_13)


	//   ....[0]....
.L_13:
        /*002c*/ 	.word	0x00000090


	//----- nvinfo : EIATTR_SW_WAR
	.align		4
.L_14:
        /*0030*/ 	.byte	0x04, 0x36
        /*0032*/ 	.short	(.L_16 - .L_15)
.L_15:
        /*0034*/ 	.word	0x00000008
.L_16:


//--------------------- .nv.callgraph             --------------------------
	.section	.nv.callgraph,"",@"SHT_CUDA_CALLGRAPH"
	.align	4
	.sectionentsize	8
	.align		4
        /*0000*/ 	.word	0x00000000
	.align		4
        /*0004*/ 	.word	0xffffffff
	.align		4
        /*0008*/ 	.word	index@(_Z10testKernelv)
	.align		4
        /*000c*/ 	.word	index@(vprintf)
	.align		4
        /*0010*/ 	.word	0x00000000
	.align		4
        /*0014*/ 	.word	0xfffffffe
	.align		4
        /*0018*/ 	.word	0x00000000
	.align		4
        /*001c*/ 	.word	0xfffffffd
	.align		4
        /*0020*/ 	.word	0x00000000
	.align		4
        /*0024*/ 	.word	0xfffffffc


//--------------------- .nv.constant4             --------------------------
	.section	.nv.constant4,"a",@progbits
	.align	8
	.align		8
.nv.constant4:
        /*0000*/ 	.dword	vprintf
	.align		8
        /*0008*/ 	.dword	$str


//--------------------- .text._Z10testKernelv     --------------------------
	.section	.text._Z10testKernelv,"ax",@progbits
	.align	128
        .global         _Z10testKernelv
        .type           _Z10testKernelv,@function
        .size           _Z10testKernelv,(.L_x_2 - _Z10testKernelv)
        .other          _Z10testKernelv,@"STO_CUDA_ENTRY STV_DEFAULT"
_Z10testKernelv:
.text._Z10testKernelv:
[----:B------:R-:W0:Y:S01]  /*0000*/  LDC R1, c[0x0][0x37c] ;  /* 0x0000df00ff017b82 */ /* 0x000e220000000800 */
[----:B------:R-:W-:Y:S01]  /*0010*/  MOV R0, 0x0 ;  /* 0x0000000000007802 */ /* 0x000fe20000000f00 */
[----:B------:R-:W1:Y:S01]  /*0020*/  LDCU.64 UR4, c[0x4][0x8] ;  /* 0x01000100ff0477ac */ /* 0x000e620008000a00 */
[----:B------:R-:W-:-:S05]  /*0030*/  CS2R R6, SRZ ;  /* 0x0000000000067805 */ /* 0x000fca000001ff00 */
[----:B------:R2:W3:Y:S01]  /*0040*/  LDC.64 R2, c[0x4][R0] ;  /* 0x0100000000027b82 */ /* 0x0004e20000000a00 */
[----:B-1----:R-:W-:Y:S02]  /*0050*/  IMAD.U32 R4, RZ, RZ, UR4 ;  /* 0x00000004ff047e24 */ /* 0x002fe4000f8e00ff */
[----:B--2---:R-:W-:-:S07]  /*0060*/  IMAD.U32 R5, RZ, RZ, UR5 ;  /* 0x00000005ff057e24 */ /* 0x004fce000f8e00ff */
[----:B------:R-:W-:-:S07]  /*0070*/  LEPC R20, `(.L_x_0) ;  /* 0x000000001014794e */ /* 0x000fce0000000000 */
[----:B0--3--:R-:W-:Y:S05]  /*0080*/  CALL.ABS.NOINC R2 ;  /* 0x0000000002007343 */ /* 0x009fea0003c00000 */
.L_x_0:
[----:B------:R-:W-:Y:S05]  /*0090*/  EXIT ;  /* 0x000000000000794d */ /* 0x000fea0003800000 */
.L_x_1:
[----:B------:R-:W-:-:S00]  /*00a0*/  BRA `(.L_x_1) ;  /* 0xfffffffc00fc7947 */ /* 0x000fc0000383ffff */
[----:B------:R-:W-:-:S00]  /*00b0*/  NOP ;  /* 0x0000000000007918 */ /* 0x000fc00000000000 */
        /* <DEDUP_REMOVED lines=12> */
.L_x_2:


//--------------------- .nv.global.init           --------------------------
	.section	.nv.global.init,"aw",@progbits
.nv.global.init:
	.type		$str,@object
	.size		$str,(.L_0 - $str)
$str:
        /*0000*/ 	.byte	0xc2, 0xa1, 0x48, 0x6f, 0x6c, 0x61, 0x20, 0x64, 0x65, 0x73, 0x64, 0x65, 0x20, 0x6c, 0x61, 0x20
        /*0010*/ 	.byte	0x47, 0x50, 0x55, 0x21, 0x0a, 0x00
.L_0:


//--------------------- .nv.shared.reserved.0     --------------------------
	.section	.nv.shared.reserved.0,"aw",@nobits
	.weak		__nv_reservedSMEM_offset_0_alias
	.size		__nv_reservedSMEM_offset_0_alias, 0, 64
	.other		__nv_reservedSMEM_offset_0_alias,@"STO_CUDA_RESERVED_SHARED STV_DEFAULT"
__nv_reservedSMEM_offset_0_alias:
	.zero		0
	.zero		64


//--------------------- .nv.constant0._Z10testKernelv --------------------------
	.section	.nv.constant0._Z10testKernelv,"a",@progbits
	.sectionflags	@""
	.align	4
.nv.constant0._Z10testKernelv:
	.zero		896


//--------------------- SYMBOLS --------------------------

	.type		.nv.reservedSmem.offset0,@object
	.size		.nv.reservedSmem.offset0,0x4
	.type		vprintf,@function
